//
// Generated by NVIDIA NVVM Compiler
//
// Compiler Build ID: CL-36424714
// Cuda compilation tools, release 13.0, V13.0.88
// Based on NVVM 20.0.0
//

.version 9.0
.target sm_100
.address_size 64

	// .globl	_Z15array_generatoriPd

.visible .entry _Z15array_generatoriPd(
	.param .u32 _Z15array_generatoriPd_param_0,
	.param .u64 .ptr .align 1 _Z15array_generatoriPd_param_1
)
{
	.reg .b32 	%r<5>;
	.reg .b64 	%rd<10>;
	.reg .b64 	%fd<2>;

	ld.param.u64 	%rd1, [_Z15array_generatoriPd_param_1];
	cvta.to.global.u64 	%rd2, %rd1;
	mov.u32 	%r1, %ctaid.x;
	mov.u32 	%r2, %ntid.x;
	mov.u32 	%r3, %tid.x;
	mad.lo.s32 	%r4, %r1, %r2, %r3;
	cvt.s64.s32 	%rd3, %r4;
	cvt.u64.u32 	%rd4, %r2;
	add.s64 	%rd5, %rd3, %rd4;
	shl.b64 	%rd6, %rd5, 3;
	add.s64 	%rd7, %rd1, %rd6;
	cvt.rn.f64.u64 	%fd1, %rd7;
	mul.wide.s32 	%rd8, %r4, 8;
	add.s64 	%rd9, %rd2, %rd8;
	st.global.f64 	[%rd9], %fd1;
	ret;

}
	// .globl	_Z13global_memoryiPdiiPyS0_
.visible .entry _Z13global_memoryiPdiiPyS0_(
	.param .u32 _Z13global_memoryiPdiiPyS0__param_0,
	.param .u64 .ptr .align 1 _Z13global_memoryiPdiiPyS0__param_1,
	.param .u32 _Z13global_memoryiPdiiPyS0__param_2,
	.param .u32 _Z13global_memoryiPdiiPyS0__param_3,
	.param .u64 .ptr .align 1 _Z13global_memoryiPdiiPyS0__param_4,
	.param .u64 .ptr .align 1 _Z13global_memoryiPdiiPyS0__param_5
)
{
	.reg .b32 	%r<5>;
	.reg .b64 	%rd<18>;

	ld.param.u32 	%r1, [_Z13global_memoryiPdiiPyS0__param_2];
	ld.param.u64 	%rd3, [_Z13global_memoryiPdiiPyS0__param_4];
	ld.param.u64 	%rd4, [_Z13global_memoryiPdiiPyS0__param_5];
	mov.u32 	%r2, %ctaid.x;
	mov.u32 	%r3, %tid.x;
	mad.lo.s32 	%r4, %r1, %r2, %r3;
	// begin inline asm
	mov.u64 	%rd1, %clock64;
	// end inline asm
	mov.u64 	%rd16, %rd1;
	cvta.to.global.u64 	%rd7, %rd3;
	cvta.to.global.u64 	%rd8, %rd4;
	// begin inline asm
	mov.u64 	%rd2, %clock64;
	// end inline asm
	mov.u64 	%rd17, %rd2;
	mov.u64 	%rd11, %rd16;
	mul.wide.s32 	%rd12, %r4, 8;
	add.s64 	%rd13, %rd7, %rd12;
	st.global.u64 	[%rd13], %rd11;
	mov.u64 	%rd14, %rd17;
	add.s64 	%rd15, %rd8, %rd12;
	st.global.u64 	[%rd15], %rd14;
	ret;

}


// ===== COMPILED SASS (sm_100) =====

	.target	sm_100

	.elftype	@"ET_EXEC"


//--------------------- .note.nv.tkinfo           --------------------------
	.section	.note.nv.tkinfo,"",@"SHT_NOTE"
	.sectionflags	@"SHF_NOTE_NV_TKINFO"
	.tkinfo
        /*0018*/ 	.word	0x00000002
        /*0030*/ 	.string	""
        /*0030*/ 	.string	"ptxas"
        /*0030*/ 	.string	"Cuda compilation tools, release 13.0, V13.0.88"
        /*0030*/ 	.string	"Build cuda_13.0.r13.0/compiler.36424714_0"
        /*0030*/ 	.string	"-arch sm_100 -m 64 "



//--------------------- .note.nv.cuinfo           --------------------------
	.section	.note.nv.cuinfo,"",@"SHT_NOTE"
	.sectionflags	@"SHF_NOTE_NV_CUINFO"
        /*0018*/ 	.short	0x0002
        /*001a*/ 	.short	0x0064
        /*001c*/ 	.short	0x0082
	.zero		2


//--------------------- .nv.info                  --------------------------
	.section	.nv.info,"",@"SHT_CUDA_INFO"
	.align	4


	//----- nvinfo : EIATTR_REGCOUNT
	.align		4
        /*0000*/ 	.byte	0x04, 0x2f
        /*0002*/ 	.short	(.L_1 - .L_0)
	.align		4
.L_0:
        /*0004*/ 	.word	index@(_Z15array_generatoriPd)
        /*0008*/ 	.word	0x0000000a


	//----- nvinfo : EIATTR_FRAME_SIZE
	.align		4
.L_1:
        /*000c*/ 	.byte	0x04, 0x11
        /*000e*/ 	.short	(.L_3 - .L_2)
	.align		4
.L_2:
        /*0010*/ 	.word	index@(_Z15array_generatoriPd)
        /*0014*/ 	.word	0x00000000


	//----- nvinfo : EIATTR_REGCOUNT
	.align		4
.L_3:
        /*0018*/ 	.byte	0x04, 0x2f
        /*001a*/ 	.short	(.L_5 - .L_4)
	.align		4
.L_4:
        /*001c*/ 	.word	index@(_Z13global_memoryiPdiiPyS0_)
        /*0020*/ 	.word	0x0000000e


	//----- nvinfo : EIATTR_FRAME_SIZE
	.align		4
.L_5:
        /*0024*/ 	.byte	0x04, 0x11
        /*0026*/ 	.short	(.L_7 - .L_6)
	.align		4
.L_6:
        /*0028*/ 	.word	index@(_Z13global_memoryiPdiiPyS0_)
        /*002c*/ 	.word	0x00000000


	//----- nvinfo : EIATTR_MIN_STACK_SIZE
	.align		4
.L_7:
        /*0030*/ 	.byte	0x04, 0x12
        /*0032*/ 	.short	(.L_9 - .L_8)
	.align		4
.L_8:
        /*0034*/ 	.word	index@(_Z13global_memoryiPdiiPyS0_)
        /*0038*/ 	.word	0x00000000


	//----- nvinfo : EIATTR_MIN_STACK_SIZE
	.align		4
.L_9:
        /*003c*/ 	.byte	0x04, 0x12
        /*003e*/ 	.short	(.L_11 - .L_10)
	.align		4
.L_10:
        /*0040*/ 	.word	index@(_Z15array_generatoriPd)
        /*0044*/ 	.word	0x00000000
.L_11:


//--------------------- .nv.compat                --------------------------
	.section	.nv.compat,"",@"SHT_CUDA_COMPAT_INFO"
	.align	4
        /*0000*/ 	.byte	0x02, 0x09, 0x00, 0x00, 0x02, 0x02, 0x01, 0x00, 0x02, 0x05, 0x05, 0x00, 0x03, 0x07, 0x01, 0x01
        /*0010*/ 	.byte	0x02, 0x03, 0x00, 0x00, 0x02, 0x06, 0x01, 0x00, 0x04, 0x0b, 0x08, 0x00, 0x09, 0x00, 0x00, 0x00
        /*0020*/ 	.byte	0x00, 0x00, 0x00, 0x00


//--------------------- .nv.info._Z13global_memoryiPdiiPyS0_ --------------------------
	.section	.nv.info._Z13global_memoryiPdiiPyS0_,"",@"SHT_CUDA_INFO"
	.sectionflags	@""
	.align	4


	//----- nvinfo : EIATTR_CUDA_API_VERSION
	.align		4
        /*0000*/ 	.byte	0x04, 0x37
        /*0002*/ 	.short	(.L_13 - .L_12)
.L_12:
        /*0004*/ 	.word	0x00000082


	//----- nvinfo : EIATTR_KPARAM_INFO
	.align		4
.L_13:
        /*0008*/ 	.byte	0x04, 0x17
        /*000a*/ 	.short	(.L_15 - .L_14)
.L_14:
        /*000c*/ 	.word	0x00000000
        /*0010*/ 	.short	0x0005
        /*0012*/ 	.short	0x0020
        /*0014*/ 	.byte	0x00, 0xf5, 0x21, 0x00


	//----- nvinfo : EIATTR_KPARAM_INFO
	.align		4
.L_15:
        /*0018*/ 	.byte	0x04, 0x17
        /*001a*/ 	.short	(.L_17 - .L_16)
.L_16:
        /*001c*/ 	.word	0x00000000
        /*0020*/ 	.short	0x0004
        /*0022*/ 	.short	0x0018
        /*0024*/ 	.byte	0x00, 0xf5, 0x21, 0x00


	//----- nvinfo : EIATTR_KPARAM_INFO
	.align		4
.L_17:
        /*0028*/ 	.byte	0x04, 0x17
        /*002a*/ 	.short	(.L_19 - .L_18)
.L_18:
        /*002c*/ 	.word	0x00000000
        /*0030*/ 	.short	0x0003
        /*0032*/ 	.short	0x0014
        /*0034*/ 	.byte	0x00, 0xf0, 0x11, 0x00


	//----- nvinfo : EIATTR_KPARAM_INFO
	.align		4
.L_19:
        /*0038*/ 	.byte	0x04, 0x17
        /*003a*/ 	.short	(.L_21 - .L_20)
.L_20:
        /*003c*/ 	.word	0x00000000
        /*0040*/ 	.short	0x0002
        /*0042*/ 	.short	0x0010
        /*0044*/ 	.byte	0x00, 0xf0, 0x11, 0x00


	//----- nvinfo : EIATTR_KPARAM_INFO
	.align		4
.L_21:
        /*0048*/ 	.byte	0x04, 0x17
        /*004a*/ 	.short	(.L_23 - .L_22)
.L_22:
        /*004c*/ 	.word	0x00000000
        /*0050*/ 	.short	0x0001
        /*0052*/ 	.short	0x0008
        /*0054*/ 	.byte	0x00, 0xf5, 0x21, 0x00


	//----- nvinfo : EIATTR_KPARAM_INFO
	.align		4
.L_23:
        /*0058*/ 	.byte	0x04, 0x17
        /*005a*/ 	.short	(.L_25 - .L_24)
.L_24:
        /*005c*/ 	.word	0x00000000
        /*0060*/ 	.short	0x0000
        /*0062*/ 	.short	0x0000
        /*0064*/ 	.byte	0x00, 0xf0, 0x11, 0x00


	//----- nvinfo : EIATTR_SPARSE_MMA_MASK
	.align		4
.L_25:
        /*0068*/ 	.byte	0x03, 0x50
        /*006a*/ 	.short	0x0000


	//----- nvinfo : EIATTR_MAXREG_COUNT
	.align		4
        /*006c*/ 	.byte	0x03, 0x1b
        /*006e*/ 	.short	0x00ff


	//----- nvinfo : EIATTR_MERCURY_ISA_VERSION
	.align		4
        /*0070*/ 	.byte	0x03, 0x5f
        /*0072*/ 	.short	0x0101


	//----- nvinfo : EIATTR_VRC_CTA_INIT_COUNT
	.align		4
        /*0074*/ 	.byte	0x02, 0x4a
	.zero		1
	.zero		1


	//----- nvinfo : EIATTR_EXIT_INSTR_OFFSETS
	.align		4
        /*0078*/ 	.byte	0x04, 0x1c
        /*007a*/ 	.short	(.L_27 - .L_26)


	//   ....[0]....
.L_26:
        /*007c*/ 	.word	0x000000e0


	//----- nvinfo : EIATTR_CBANK_PARAM_SIZE
	.align		4
.L_27:
        /*0080*/ 	.byte	0x03, 0x19
        /*0082*/ 	.short	0x0028


	//----- nvinfo : EIATTR_PARAM_CBANK
	.align		4
        /*0084*/ 	.byte	0x04, 0x0a
        /*0086*/ 	.short	(.L_29 - .L_28)
	.align		4
.L_28:
        /*0088*/ 	.word	index@(.nv.constant0._Z13global_memoryiPdiiPyS0_)
        /*008c*/ 	.short	0x0380
        /*008e*/ 	.short	0x0028


	//----- nvinfo : EIATTR_SW_WAR
	.align		4
.L_29:
        /*0090*/ 	.byte	0x04, 0x36
        /*0092*/ 	.short	(.L_31 - .L_30)
.L_30:
        /*0094*/ 	.word	0x00000008
.L_31:


//--------------------- .nv.info._Z15array_generatoriPd --------------------------
	.section	.nv.info._Z15array_generatoriPd,"",@"SHT_CUDA_INFO"
	.sectionflags	@""
	.align	4


	//----- nvinfo : EIATTR_CUDA_API_VERSION
	.align		4
        /*0000*/ 	.byte	0x04, 0x37
        /*0002*/ 	.short	(.L_33 - .L_32)
.L_32:
        /*0004*/ 	.word	0x00000082


	//----- nvinfo : EIATTR_KPARAM_INFO
	.align		4
.L_33:
        /*0008*/ 	.byte	0x04, 0x17
        /*000a*/ 	.short	(.L_35 - .L_34)
.L_34:
        /*000c*/ 	.word	0x00000000
        /*0010*/ 	.short	0x0001
        /*0012*/ 	.short	0x0008
        /*0014*/ 	.byte	0x00, 0xf5, 0x21, 0x00


	//----- nvinfo : EIATTR_KPARAM_INFO
	.align		4
.L_35:
        /*0018*/ 	.byte	0x04, 0x17
        /*001a*/ 	.short	(.L_37 - .L_36)
.L_36:
        /*001c*/ 	.word	0x00000000
        /*0020*/ 	.short	0x0000
        /*0022*/ 	.short	0x0000
        /*0024*/ 	.byte	0x00, 0xf0, 0x11, 0x00


	//----- nvinfo : EIATTR_SPARSE_MMA_MASK
	.align		4
.L_37:
        /*0028*/ 	.byte	0x03, 0x50
        /*002a*/ 	.short	0x0000


	//----- nvinfo : EIATTR_MAXREG_COUNT
	.align		4
        /*002c*/ 	.byte	0x03, 0x1b
        /*002e*/ 	.short	0x00ff


	//----- nvinfo : EIATTR_MERCURY_ISA_VERSION
	.align		4
        /*0030*/ 	.byte	0x03, 0x5f
        /*0032*/ 	.short	0x0101


	//----- nvinfo : EIATTR_VRC_CTA_INIT_COUNT
	.align		4
        /*0034*/ 	.byte	0x02, 0x4a
	.zero		1
	.zero		1


	//----- nvinfo : EIATTR_EXIT_INSTR_OFFSETS
	.align		4
        /*0038*/ 	.byte	0x04, 0x1c
        /*003a*/ 	.short	(.L_39 - .L_38)


	//   ....[0]....
.L_38:
        /*003c*/ 	.word	0x000000f0


	//----- nvinfo : EIATTR_CBANK_PARAM_SIZE
	.align		4
.L_39:
        /*0040*/ 	.byte	0x03, 0x19
        /*0042*/ 	.short	0x0010


	//----- nvinfo : EIATTR_PARAM_CBANK
	.align		4
        /*0044*/ 	.byte	0x04, 0x0a
        /*0046*/ 	.short	(.L_41 - .L_40)
	.align		4
.L_40:
        /*0048*/ 	.word	index@(.nv.constant0._Z15array_generatoriPd)
        /*004c*/ 	.short	0x0380
        /*004e*/ 	.short	0x0010


	//----- nvinfo : EIATTR_SW_WAR
	.align		4
.L_41:
        /*0050*/ 	.byte	0x04, 0x36
        /*0052*/ 	.short	(.L_43 - .L_42)
.L_42:
        /*0054*/ 	.word	0x00000008
.L_43:


//--------------------- .nv.callgraph             --------------------------
	.section	.nv.callgraph,"",@"SHT_CUDA_CALLGRAPH"
	.align	4
	.sectionentsize	8
	.align		4
        /*0000*/ 	.word	0x00000000
	.align		4
        /*0004*/ 	.word	0xffffffff
	.align		4
        /*0008*/ 	.word	0x00000000
	.align		4
        /*000c*/ 	.word	0xfffffffe
	.align		4
        /*0010*/ 	.word	0x00000000
	.align		4
        /*0014*/ 	.word	0xfffffffd
	.align		4
        /*0018*/ 	.word	0x00000000
	.align		4
        /*001c*/ 	.word	0xfffffffc


//--------------------- .text._Z13global_memoryiPdiiPyS0_ --------------------------
	.section	.text._Z13global_memoryiPdiiPyS0_,"ax",@progbits
	.align	128
        .global         _Z13global_memoryiPdiiPyS0_
        .type           _Z13global_memoryiPdiiPyS0_,@function
        .size           _Z13global_memoryiPdiiPyS0_,(.L_x_2 - _Z13global_memoryiPdiiPyS0_)
        .other          _Z13global_memoryiPdiiPyS0_,@"STO_CUDA_ENTRY STV_DEFAULT"
_Z13global_memoryiPdiiPyS0_:
.text._Z13global_memoryiPdiiPyS0_:
[----:B------:R-:W-:Y:S01]  /*0000*/  LDC R1, c[0x0][0x37c] ;  /* 0x0000df00ff017b82 */ /* 0x000fe20000000800 */
[----:B------:R-:W0:Y:S07]  /*0010*/  S2R R11, SR_TID.X ;  /* 0x00000000000b7919 */ /* 0x000e2e0000002100 */
[----:B------:R-:W0:Y:S01]  /*0020*/  S2UR UR6, SR_CTAID.X ;  /* 0x00000000000679c3 */ /* 0x000e220000002500 */
[----:B------:R-:W1:Y:S07]  /*0030*/  LDCU.64 UR4, c[0x0][0x358] ;  /* 0x00006b00ff0477ac */ /* 0x000e6e0008000a00 */
[----:B------:R-:W0:Y:S02]  /*0040*/  LDC R0, c[0x0][0x390] ;  /* 0x0000e400ff007b82 */ /* 0x000e240000000800 */
[----:B0-----:R-:W-:Y:S01]  /*0050*/  IMAD R11, R0, UR6, R11 ;  /* 0x00000006000b7c24 */ /* 0x001fe2000f8e020b */
[----:B------:R-:W-:-:S02]  /*0060*/  CS2R R6, SR_CLOCKLO ;  /* 0x0000000000067805 */ /* 0x000fc40000015000 */
[----:B------:R-:W-:-:S03]  /*0070*/  CS2R R8, SR_CLOCKLO ;  /* 0x0000000000087805 */ /* 0x000fc60000015000 */
[----:B------:R-:W0:Y:S08]  /*0080*/  LDC.64 R2, c[0x0][0x398] ;  /* 0x0000e600ff027b82 */ /* 0x000e300000000a00 */
[----:B------:R-:W2:Y:S01]  /*0090*/  LDC.64 R4, c[0x0][0x3a0] ;  /* 0x0000e800ff047b82 */ /* 0x000ea20000000a00 */
[----:B0-----:R-:W-:-:S05]  /*00a0*/  IMAD.WIDE R2, R11, 0x8, R2 ;  /* 0x000000080b027825 */ /* 0x001fca00078e0202 */
[----:B-1----:R-:W-:Y:S01]  /*00b0*/  STG.E.64 desc[UR4][R2.64], R6 ;  /* 0x0000000602007986 */ /* 0x002fe2000c101b04 */
[----:B--2---:R-:W-:-:S05]  /*00c0*/  IMAD.WIDE R4, R11, 0x8, R4 ;  /* 0x000000080b047825 */ /* 0x004fca00078e0204 */
[----:B------:R-:W-:Y:S01]  /*00d0*/  STG.E.64 desc[UR4][R4.64], R8 ;  /* 0x0000000804007986 */ /* 0x000fe2000c101b04 */
[----:B------:R-:W-:Y:S05]  /*00e0*/  EXIT ;  /* 0x000000000000794d */ /* 0x000fea0003800000 */
.L_x_0:
[----:B------:R-:W-:-:S00]  /*00f0*/  BRA `(.L_x_0) ;  /* 0xfffffffc00fc7947 */ /* 0x000fc0000383ffff */
[----:B------:R-:W-:-:S00]  /*0100*/  NOP ;  /* 0x0000000000007918 */ /* 0x000fc00000000000 */
[----:B------:R-:W-:-:S00]  /*0110*/  NOP ;  /* 0x0000000000007918 */ /* 0x000fc00000000000 */
[----:B------:R-:W-:-:S00]  /*0120*/  NOP ;  /* 0x0000000000007918 */ /* 0x000fc00000000000 */
[----:B------:R-:W-:-:S00]  /*0130*/  NOP ;  /* 0x0000000000007918 */ /* 0x000fc00000000000 */
[----:B------:R-:W-:-:S00]  /*0140*/  NOP ;  /* 0x0000000000007918 */ /* 0x000fc00000000000 */
[----:B------:R-:W-:-:S00]  /*0150*/  NOP ;  /* 0x0000000000007918 */ /* 0x000fc00000000000 */
[----:B------:R-:W-:-:S00]  /*0160*/  NOP ;  /* 0x0000000000007918 */ /* 0x000fc00000000000 */
[----:B------:R-:W-:-:S00]  /*0170*/  NOP ;  /* 0x0000000000007918 */ /* 0x000fc00000000000 */
.L_x_2:


//--------------------- .text._Z15array_generatoriPd --------------------------
	.section	.text._Z15array_generatoriPd,"ax",@progbits
	.align	128
        .global         _Z15array_generatoriPd
        .type           _Z15array_generatoriPd,@function
        .size           _Z15array_generatoriPd,(.L_x_3 - _Z15array_generatoriPd)
        .other          _Z15array_generatoriPd,@"STO_CUDA_ENTRY STV_DEFAULT"
_Z15array_generatoriPd:
.text._Z15array_generatoriPd:
[----:B------:R-:W-:Y:S01]  /*0000*/  LDC R1, c[0x0][0x37c] ;  /* 0x0000df00ff017b82 */ /* 0x000fe20000000800 */
[----:B------:R-:W0:Y:S07]  /*0010*/  S2R R7, SR_TID.X ;  /* 0x0000000000077919 */ /* 0x000e2e0000002100 */
[----:B------:R-:W0:Y:S01]  /*0020*/  S2UR UR4, SR_CTAID.X ;  /* 0x00000000000479c3 */ /* 0x000e220000002500 */
[----:B------:R-:W1:Y:S07]  /*0030*/  LDCU.64 UR6, c[0x0][0x388] ;  /* 0x00007100ff0677ac */ /* 0x000e6e0008000a00 */
[----:B------:R-:W0:Y:S08]  /*0040*/  LDC R0, c[0x0][0x360] ;  /* 0x0000d800ff007b82 */ /* 0x000e300000000800 */
[----:B------:R-:W2:Y:S01]  /*0050*/  LDC.64 R4, c[0x0][0x388] ;  /* 0x0000e200ff047b82 */ /* 0x000ea20000000a00 */
[----:B0-----:R-:W-:Y:S01]  /*0060*/  IMAD R7, R0, UR4, R7 ;  /* 0x0000000400077c24 */ /* 0x001fe2000f8e0207 */
[----:B------:R-:W0:Y:S04]  /*0070*/  LDCU.64 UR4, c[0x0][0x358] ;  /* 0x00006b00ff0477ac */ /* 0x000e280008000a00 */
[C---:B------:R-:W-:Y:S01]  /*0080*/  IADD3 R0, P0, PT, R7.reuse, R0, RZ ;  /* 0x0000000007007210 */ /* 0x040fe20007f1e0ff */
[----:B--2---:R-:W-:-:S03]  /*0090*/  IMAD.WIDE R4, R7, 0x8, R4 ;  /* 0x0000000807047825 */ /* 0x004fc600078e0204 */
[----:B------:R-:W-:Y:S02]  /*00a0*/  LEA.HI.X.SX32 R3, R7, RZ, 0x1, P0 ;  /* 0x000000ff07037211 */ /* 0x000fe400000f0eff */
[----:B-1----:R-:W-:-:S04]  /*00b0*/  LEA R2, P0, R0, UR6, 0x3 ;  /* 0x0000000600027c11 */ /* 0x002fc8000f8018ff */
[----:B------:R-:W-:-:S06]  /*00c0*/  LEA.HI.X R3, R0, UR7, R3, 0x3, P0 ;  /* 0x0000000700037c11 */ /* 0x000fcc00080f1c03 */
[----:B------:R-:W0:Y:S02]  /*00d0*/  I2F.F64.U64 R2, R2 ;  /* 0x0000000200027312 */ /* 0x000e240000301800 */
[----:B0-----:R-:W-:Y:S01]  /*00e0*/  STG.E.64 desc[UR4][R4.64], R2 ;  /* 0x0000000204007986 */ /* 0x001fe2000c101b04 */
[----:B------:R-:W-:Y:S05]  /*00f0*/  EXIT ;  /* 0x000000000000794d */ /* 0x000fea0003800000 */
.L_x_1:
        /* <DEDUP_REMOVED lines=16> */
.L_x_3:


//--------------------- .nv.shared.reserved.0     --------------------------
	.section	.nv.shared.reserved.0,"aw",@nobits
	.weak		__nv_reservedSMEM_offset_0_alias
	.size		__nv_reservedSMEM_offset_0_alias, 0, 64
	.other		__nv_reservedSMEM_offset_0_alias,@"STO_CUDA_RESERVED_SHARED STV_DEFAULT"
__nv_reservedSMEM_offset_0_alias:
	.zero		0
	.zero		64


//--------------------- .nv.constant0._Z13global_memoryiPdiiPyS0_ --------------------------
	.section	.nv.constant0._Z13global_memoryiPdiiPyS0_,"a",@progbits
	.sectionflags	@""
	.align	4
.nv.constant0._Z13global_memoryiPdiiPyS0_:
	.zero		936


//--------------------- .nv.constant0._Z15array_generatoriPd --------------------------
	.section	.nv.constant0._Z15array_generatoriPd,"a",@progbits
	.sectionflags	@""
	.align	4
.nv.constant0._Z15array_generatoriPd:
	.zero		912


//--------------------- SYMBOLS --------------------------

	.type		.nv.reservedSmem.offset0,@object
	.size		.nv.reservedSmem.offset0,0x4
